	.headerflags	@"EF_CUDA_TEXMODE_UNIFIED EF_CUDA_64BIT_ADDRESS EF_CUDA_SM86 EF_CUDA_VIRTUAL_SM(EF_CUDA_SM86)"
	.elftype	@"ET_EXEC"


//--------------------- .nv.info                  --------------------------
	.section	.nv.info,"",@"SHT_CUDA_INFO"
	.align	4


	//----- nvinfo : EIATTR_REGCOUNT
	.align		4
        /*0000*/ 	.byte	0x04, 0x2f
        /*0002*/ 	.short	(.L_1 - .L_0)
	.align		4
.L_0:
        /*0004*/ 	.word	index@(triton_poi_fused__scaled_dot_product_flash_attention__to_copy_add_cat_mul_10)
        /*0008*/ 	.word	0x00000016


	//----- nvinfo : EIATTR_MIN_STACK_SIZE
	.align		4
.L_1:
        /*000c*/ 	.byte	0x04, 0x12
        /*000e*/ 	.short	(.L_3 - .L_2)
	.align		4
.L_2:
        /*0010*/ 	.word	index@(triton_poi_fused__scaled_dot_product_flash_attention__to_copy_add_cat_mul_10)
        /*0014*/ 	.word	0x00000000


	//----- nvinfo : EIATTR_FRAME_SIZE
	.align		4
.L_3:
        /*0018*/ 	.byte	0x04, 0x11
        /*001a*/ 	.short	(.L_5 - .L_4)
	.align		4
.L_4:
        /*001c*/ 	.word	index@(triton_poi_fused__scaled_dot_product_flash_attention__to_copy_add_cat_mul_10)
        /*0020*/ 	.word	0x00000000


	//----- nvinfo : EIATTR_MIN_STACK_SIZE
	.align		4
.L_5:
        /*0024*/ 	.byte	0x04, 0x12
        /*0026*/ 	.short	(.L_7 - .L_6)
	.align		4
.L_6:
        /*0028*/ 	.word	index@(triton_poi_fused__scaled_dot_product_flash_attention__to_copy_add_cat_mul_10)
        /*002c*/ 	.word	0x00000000
.L_7:


//--------------------- .nv.info.triton_poi_fused__scaled_dot_product_flash_attention__to_copy_add_cat_mul_10 --------------------------
	.section	.nv.info.triton_poi_fused__scaled_dot_product_flash_attention__to_copy_add_cat_mul_10,"",@"SHT_CUDA_INFO"
	.sectionflags	@""
	.align	4


	//----- nvinfo : EIATTR_CUDA_API_VERSION
	.align		4
        /*0000*/ 	.byte	0x04, 0x37
        /*0002*/ 	.short	(.L_9 - .L_8)
.L_8:
        /*0004*/ 	.word	0x0000007c


	//----- nvinfo : EIATTR_SW2861232_WAR
	.align		4
.L_9:
        /*0008*/ 	.byte	0x01, 0x35
	.zero		2


	//----- nvinfo : EIATTR_PARAM_CBANK
	.align		4
        /*000c*/ 	.byte	0x04, 0x0a
        /*000e*/ 	.short	(.L_11 - .L_10)
	.align		4
.L_10:
        /*0010*/ 	.word	index@(.nv.constant0.triton_poi_fused__scaled_dot_product_flash_attention__to_copy_add_cat_mul_10)
        /*0014*/ 	.short	0x0160
        /*0016*/ 	.short	0x0028


	//----- nvinfo : EIATTR_CBANK_PARAM_SIZE
	.align		4
.L_11:
        /*0018*/ 	.byte	0x03, 0x19
        /*001a*/ 	.short	0x0028


	//----- nvinfo : EIATTR_KPARAM_INFO
	.align		4
        /*001c*/ 	.byte	0x04, 0x17
        /*001e*/ 	.short	(.L_13 - .L_12)
.L_12:
        /*0020*/ 	.word	0x00000000
        /*0024*/ 	.short	0x0004
        /*0026*/ 	.short	0x0020
        /*0028*/ 	.byte	0x00, 0xf4, 0x21, 0x00


	//----- nvinfo : EIATTR_KPARAM_INFO
	.align		4
.L_13:
        /*002c*/ 	.byte	0x04, 0x17
        /*002e*/ 	.short	(.L_15 - .L_14)
.L_14:
        /*0030*/ 	.word	0x00000000
        /*0034*/ 	.short	0x0003
        /*0036*/ 	.short	0x0018
        /*0038*/ 	.byte	0x00, 0xf0, 0x11, 0x00


	//----- nvinfo : EIATTR_KPARAM_INFO
	.align		4
.L_15:
        /*003c*/ 	.byte	0x04, 0x17
        /*003e*/ 	.short	(.L_17 - .L_16)
.L_16:
        /*0040*/ 	.word	0x00000000
        /*0044*/ 	.short	0x0002
        /*0046*/ 	.short	0x0010
        /*0048*/ 	.byte	0x00, 0xf4, 0x21, 0x00


	//----- nvinfo : EIATTR_KPARAM_INFO
	.align		4
.L_17:
        /*004c*/ 	.byte	0x04, 0x17
        /*004e*/ 	.short	(.L_19 - .L_18)
.L_18:
        /*0050*/ 	.word	0x00000000
        /*0054*/ 	.short	0x0001
        /*0056*/ 	.short	0x0008
        /*0058*/ 	.byte	0x00, 0xf4, 0x21, 0x00


	//----- nvinfo : EIATTR_KPARAM_INFO
	.align		4
.L_19:
        /*005c*/ 	.byte	0x04, 0x17
        /*005e*/ 	.short	(.L_21 - .L_20)
.L_20:
        /*0060*/ 	.word	0x00000000
        /*0064*/ 	.short	0x0000
        /*0066*/ 	.short	0x0000
        /*0068*/ 	.byte	0x00, 0xf4, 0x21, 0x00


	//----- nvinfo : EIATTR_MAXREG_COUNT
	.align		4
.L_21:
        /*006c*/ 	.byte	0x03, 0x1b
        /*006e*/ 	.short	0x00ff


	//----- nvinfo : EIATTR_EXIT_INSTR_OFFSETS
	.align		4
        /*0070*/ 	.byte	0x04, 0x1c
        /*0072*/ 	.short	(.L_23 - .L_22)


	//   ....[0]....
.L_22:
        /*0074*/ 	.word	0x000003c0


	//----- nvinfo : EIATTR_REQNTID
	.align		4
.L_23:
        /*0078*/ 	.byte	0x04, 0x10
        /*007a*/ 	.short	(.L_25 - .L_24)
.L_24:
        /*007c*/ 	.word	0x00000080
        /*0080*/ 	.word	0x00000001
        /*0084*/ 	.word	0x00000001
.L_25:


//--------------------- .nv.callgraph             --------------------------
	.section	.nv.callgraph,"",@"SHT_CUDA_CALLGRAPH"
	.align	4
	.sectionentsize	8
	.align		4
        /*0000*/ 	.word	0x00000000
	.align		4
        /*0004*/ 	.word	0xffffffff
	.align		4
        /*0008*/ 	.word	0x00000000
	.align		4
        /*000c*/ 	.word	0xfffffffe
	.align		4
        /*0010*/ 	.word	0x00000000
	.align		4
        /*0014*/ 	.word	0xfffffffd
	.align		4
        /*0018*/ 	.word	0x00000000
	.align		4
        /*001c*/ 	.word	0xfffffffc


//--------------------- .nv.rel.action            --------------------------
	.section	.nv.rel.action,"",@"SHT_CUDA_RELOCINFO"
	.align	8
	.sectionentsize	8
        /*0000*/ 	.byte	0x73, 0x00, 0x00, 0x00, 0x00, 0x00, 0x00, 0x00, 0x00, 0x00, 0x00, 0x11, 0x25, 0x00, 0x05, 0x36


//--------------------- .nv.constant0.triton_poi_fused__scaled_dot_product_flash_attention__to_copy_add_cat_mul_10 --------------------------
	.section	.nv.constant0.triton_poi_fused__scaled_dot_product_flash_attention__to_copy_add_cat_mul_10,"a",@progbits
	.sectionflags	@""
	.align	4
.nv.constant0.triton_poi_fused__scaled_dot_product_flash_attention__to_copy_add_cat_mul_10:
	.zero		392


//--------------------- .text.triton_poi_fused__scaled_dot_product_flash_attention__to_copy_add_cat_mul_10 --------------------------
	.section	.text.triton_poi_fused__scaled_dot_product_flash_attention__to_copy_add_cat_mul_10,"ax",@progbits
	.sectioninfo	@"SHI_REGISTERS=22"
	.align	128
        .global         triton_poi_fused__scaled_dot_product_flash_attention__to_copy_add_cat_mul_10
        .type           triton_poi_fused__scaled_dot_product_flash_attention__to_copy_add_cat_mul_10,@function
        .size           triton_poi_fused__scaled_dot_product_flash_attention__to_copy_add_cat_mul_10,(.L_x_1 - triton_poi_fused__scaled_dot_product_flash_attention__to_copy_add_cat_mul_10)
        .other          triton_poi_fused__scaled_dot_product_flash_attention__to_copy_add_cat_mul_10,@"STO_CUDA_ENTRY STV_DEFAULT"
triton_poi_fused__scaled_dot_product_flash_attention__to_copy_add_cat_mul_10:
.text.triton_poi_fused__scaled_dot_product_flash_attention__to_copy_add_cat_mul_10:
[----:B------:R-:W-:Y:S02]  /*0000*/  IMAD.MOV.U32 R1, RZ, RZ, c[0x0][0x28] ;  /* 0x00000a00ff017624 */ /* 0x000fe400078e00ff */
[----:B------:R-:W0:Y:S01]  /*0010*/  S2R R0, SR_TID.X ;  /* 0x0000000000007919 */ /* 0x000e220000002100 */
[----:B------:R-:W-:Y:S01]  /*0020*/  CS2R R8, SRZ ;  /* 0x0000000000087805 */ /* 0x000fe2000001ff00 */
[----:B------:R-:W-:Y:S01]  /*0030*/  CS2R R10, SRZ ;  /* 0x00000000000a7805 */ /* 0x000fe2000001ff00 */
[----:B------:R-:W-:Y:S01]  /*0040*/  ULDC.64 UR4, c[0x0][0x118] ;  /* 0x0000460000047ab9 */ /* 0x000fe20000000a00 */
[----:B------:R-:W1:Y:S01]  /*0050*/  S2R R5, SR_CTAID.X ;  /* 0x0000000000057919 */ /* 0x000e620000002500 */
[----:B0-----:R-:W-:Y:S01]  /*0060*/  IMAD.SHL.U32 R0, R0, 0x8, RZ ;  /* 0x0000000800007824 */ /* 0x001fe200078e00ff */
[----:B-1----:R-:W-:-:S04]  /*0070*/  SHF.R.S32.HI R3, RZ, 0x15, R5 ;  /* 0x00000015ff037819 */ /* 0x002fc80000011405 */
[----:B------:R-:W-:Y:S02]  /*0080*/  LOP3.LUT R0, R0, 0x3f8, RZ, 0xc0, !PT ;  /* 0x000003f800007812 */ /* 0x000fe400078ec0ff */
[----:B------:R-:W-:-:S03]  /*0090*/  SGXT R3, R3, 0x1 ;  /* 0x000000010303781a */ /* 0x000fc60000000200 */
[----:B------:R-:W-:-:S04]  /*00a0*/  IMAD R0, R5, 0x400, R0 ;  /* 0x0000040005007824 */ /* 0x000fc800078e0200 */
[----:B------:R-:W-:Y:S01]  /*00b0*/  IMAD.HI R6, R0, 0x7f807f81, RZ ;  /* 0x7f807f8100067827 */ /* 0x000fe200078e02ff */
[----:B------:R-:W-:-:S04]  /*00c0*/  LEA.HI R3, R3, R0, RZ, 0x7 ;  /* 0x0000000003037211 */ /* 0x000fc800078f38ff */
[----:B------:R-:W-:Y:S02]  /*00d0*/  SHF.R.S32.HI R2, RZ, 0x7, R3 ;  /* 0x00000007ff027819 */ /* 0x000fe40000011403 */
[----:B------:R-:W-:Y:S02]  /*00e0*/  SHF.R.U32.HI R7, RZ, 0x1f, R6 ;  /* 0x0000001fff077819 */ /* 0x000fe40000011606 */
[----:B------:R-:W-:Y:S01]  /*00f0*/  LOP3.LUT R3, R3, 0xffffff80, RZ, 0xc0, !PT ;  /* 0xffffff8003037812 */ /* 0x000fe200078ec0ff */
[----:B------:R-:W-:Y:S01]  /*0100*/  IMAD.HI R4, R2, 0x7f807f81, RZ ;  /* 0x7f807f8102047827 */ /* 0x000fe200078e02ff */
[----:B------:R-:W-:-:S03]  /*0110*/  LEA.HI.SX32 R7, R6, R7, 0xe ;  /* 0x0000000706077211 */ /* 0x000fc600078f72ff */
[----:B------:R-:W-:Y:S01]  /*0120*/  IMAD.IADD R3, R0, 0x1, -R3 ;  /* 0x0000000100037824 */ /* 0x000fe200078e0a03 */
[----:B------:R-:W-:-:S04]  /*0130*/  SHF.R.U32.HI R5, RZ, 0x1f, R4 ;  /* 0x0000001fff057819 */ /* 0x000fc80000011604 */
[----:B------:R-:W-:Y:S02]  /*0140*/  LEA.HI.SX32 R5, R4, R5, 0x15 ;  /* 0x0000000504057211 */ /* 0x000fe400078faaff */
[----:B------:R-:W-:-:S03]  /*0150*/  SHF.R.S32.HI R6, RZ, 0x1f, R3 ;  /* 0x0000001fff067819 */ /* 0x000fc60000011403 */
[----:B------:R-:W-:Y:S02]  /*0160*/  IMAD R5, R5, -0x1010, R2 ;  /* 0xffffeff005057824 */ /* 0x000fe400078e0202 */
[----:B------:R-:W-:Y:S02]  /*0170*/  IMAD.SHL.U32 R2, R7, 0x80, RZ ;  /* 0x0000008007027824 */ /* 0x000fe400078e00ff */
[C---:B------:R-:W-:Y:S01]  /*0180*/  IMAD R4, R5.reuse, 0x2400, RZ ;  /* 0x0000240005047824 */ /* 0x040fe200078e02ff */
[----:B------:R-:W-:Y:S02]  /*0190*/  ISETP.GT.AND P0, PT, R5, 0x1ff, PT ;  /* 0x000001ff0500780c */ /* 0x000fe40003f04270 */
[--C-:B------:R-:W-:Y:S02]  /*01a0*/  SHF.R.S32.HI R7, RZ, 0x1f, R2.reuse ;  /* 0x0000001fff077819 */ /* 0x100fe40000011402 */
[----:B------:R-:W-:Y:S02]  /*01b0*/  IADD3 R2, P1, P2, R4, R3, R2 ;  /* 0x0000000304027210 */ /* 0x000fe40007a3e002 */
[----:B------:R-:W-:-:S04]  /*01c0*/  SHF.R.S32.HI R4, RZ, 0x1f, R4 ;  /* 0x0000001fff047819 */ /* 0x000fc80000011404 */
[----:B------:R-:W-:Y:S02]  /*01d0*/  IADD3.X R3, R4, R6, R7, P1, P2 ;  /* 0x0000000604037210 */ /* 0x000fe40000fe4407 */
[----:B------:R-:W-:Y:S02]  /*01e0*/  ISETP.GE.AND P1, PT, R5, 0x200, PT ;  /* 0x000002000500780c */ /* 0x000fe40003f26270 */
[C---:B------:R-:W-:Y:S01]  /*01f0*/  SHF.L.U64.HI R3, R2.reuse, 0x1, R3 ;  /* 0x0000000102037819 */ /* 0x040fe20000010203 */
[----:B------:R-:W-:Y:S01]  /*0200*/  IMAD.SHL.U32 R2, R2, 0x2, RZ ;  /* 0x0000000202027824 */ /* 0x000fe200078e00ff */
[----:B------:R-:W-:-:S04]  /*0210*/  CS2R R4, SRZ ;  /* 0x0000000000047805 */ /* 0x000fc8000001ff00 */
[C---:B------:R-:W-:Y:S02]  /*0220*/  IADD3 R12, P3, R2.reuse, c[0x0][0x168], RZ ;  /* 0x00005a00020c7a10 */ /* 0x040fe40007f7e0ff */
[----:B------:R-:W-:Y:S02]  /*0230*/  IADD3 R2, P2, R2, c[0x0][0x160], RZ ;  /* 0x0000580002027a10 */ /* 0x000fe40007f5e0ff */
[----:B------:R-:W-:Y:S02]  /*0240*/  @P0 IADD3 R12, P4, R12, -0x1000000, RZ ;  /* 0xff0000000c0c0810 */ /* 0x000fe40007f9e0ff */
[C---:B------:R-:W-:Y:S02]  /*0250*/  IADD3.X R7, R3.reuse, c[0x0][0x16c], RZ, P3, !PT ;  /* 0x00005b0003077a10 */ /* 0x040fe40001ffe4ff */
[----:B------:R-:W-:Y:S02]  /*0260*/  IADD3.X R3, R3, c[0x0][0x164], RZ, P2, !PT ;  /* 0x0000590003037a10 */ /* 0x000fe400017fe4ff */
[----:B------:R-:W-:-:S02]  /*0270*/  @P0 IADD3.X R13, R7, -0x1, RZ, P4, !PT ;  /* 0xffffffff070d0810 */ /* 0x000fc400027fe4ff */
[----:B------:R-:W-:Y:S01]  /*0280*/  CS2R R6, SRZ ;  /* 0x0000000000067805 */ /* 0x000fe2000001ff00 */
[----:B------:R0:W2:Y:S05]  /*0290*/  @!P1 LDG.E.128 R8, [R2.64+0x3000] ;  /* 0x0030000402089981 */ /* 0x0000aa000c1e1d00 */
[----:B------:R-:W2:Y:S01]  /*02a0*/  @P0 LDG.E.128 R4, [R12.64+0x703000] ;  /* 0x703000040c040981 */ /* 0x000ea2000c1e1d00 */
[----:B------:R-:W-:-:S04]  /*02b0*/  IMAD.MOV.U32 R19, RZ, RZ, 0x2 ;  /* 0x00000002ff137424 */ /* 0x000fc800078e00ff */
[----:B0-----:R-:W-:Y:S01]  /*02c0*/  IMAD.WIDE R2, R0, R19, c[0x0][0x170] ;  /* 0x00005c0000027625 */ /* 0x001fe200078e0213 */
[C---:B--2---:R-:W-:Y:S02]  /*02d0*/  SEL R15, R8.reuse, R4, !P1 ;  /* 0x00000004080f7207 */ /* 0x044fe40004800000 */
[----:B------:R-:W-:Y:S02]  /*02e0*/  @P1 PRMT R8, R8, 0x7610, R4 ;  /* 0x0000761008081816 */ /* 0x000fe40000000004 */
[C---:B------:R-:W-:Y:S02]  /*02f0*/  SEL R4, R9.reuse, R5, !P1 ;  /* 0x0000000509047207 */ /* 0x040fe40004800000 */
[----:B------:R-:W-:Y:S02]  /*0300*/  @P1 PRMT R9, R9, 0x7610, R5 ;  /* 0x0000761009091816 */ /* 0x000fe40000000005 */
[----:B------:R-:W-:Y:S02]  /*0310*/  PRMT R4, R4, 0x7610, R10 ;  /* 0x0000761004047816 */ /* 0x000fe4000000000a */
[----:B------:R-:W-:-:S02]  /*0320*/  PRMT R5, R5, 0x7610, R11 ;  /* 0x0000761005057816 */ /* 0x000fc4000000000b */
[----:B------:R-:W-:Y:S02]  /*0330*/  SEL R17, R10, R6, !P1 ;  /* 0x000000060a117207 */ /* 0x000fe40004800000 */
[----:B------:R-:W-:Y:S02]  /*0340*/  @P1 PRMT R4, R4, 0x7610, R6 ;  /* 0x0000761004041816 */ /* 0x000fe40000000006 */
[----:B------:R-:W-:Y:S02]  /*0350*/  SEL R6, R11, R7, !P1 ;  /* 0x000000070b067207 */ /* 0x000fe40004800000 */
[----:B------:R-:W-:Y:S02]  /*0360*/  @P1 PRMT R5, R5, 0x7610, R7 ;  /* 0x0000761005051816 */ /* 0x000fe40000000007 */
[----:B------:R-:W-:Y:S02]  /*0370*/  PRMT R8, R15, 0x7610, R8 ;  /* 0x000076100f087816 */ /* 0x000fe40000000008 */
[----:B------:R-:W-:-:S02]  /*0380*/  PRMT R9, R4, 0x7610, R9 ;  /* 0x0000761004097816 */ /* 0x000fc40000000009 */
[----:B------:R-:W-:Y:S02]  /*0390*/  PRMT R10, R17, 0x7610, R4 ;  /* 0x00007610110a7816 */ /* 0x000fe40000000004 */
[----:B------:R-:W-:-:S05]  /*03a0*/  PRMT R11, R6, 0x7610, R5 ;  /* 0x00007610060b7816 */ /* 0x000fca0000000005 */
[----:B------:R-:W-:Y:S01]  /*03b0*/  STG.E.128 [R2.64], R8 ;  /* 0x0000000802007986 */ /* 0x000fe2000c101d04 */
[----:B------:R-:W-:Y:S05]  /*03c0*/  EXIT ;  /* 0x000000000000794d */ /* 0x000fea0003800000 */
.L_x_0:
[----:B------:R-:W-:-:S00]  /*03d0*/  BRA `(.L_x_0) ;  /* 0xfffffff000007947 */ /* 0x000fc0000383ffff */
[----:B------:R-:W-:-:S00]  /*03e0*/  NOP ;  /* 0x0000000000007918 */ /* 0x000fc00000000000 */
        /* <DEDUP_REMOVED lines=9> */
.L_x_1:
